//
// Generated by NVIDIA NVVM Compiler
//
// Compiler Build ID: CL-36424714
// Cuda compilation tools, release 13.0, V13.0.88
// Based on NVVM 20.0.0
//

.version 9.0
.target sm_100
.address_size 64

	// .globl	_Z10scanKernelPiS_i
.extern .func  (.param .b32 func_retval0) vprintf
(
	.param .b64 vprintf_param_0,
	.param .b64 vprintf_param_1
)
;
// _ZZ10scanKernelPiS_iE4temp has been demoted
.global .align 1 .b8 $str[5] = {37, 100, 44, 32};

.visible .entry _Z10scanKernelPiS_i(
	.param .u64 .ptr .align 1 _Z10scanKernelPiS_i_param_0,
	.param .u64 .ptr .align 1 _Z10scanKernelPiS_i_param_1,
	.param .u32 _Z10scanKernelPiS_i_param_2
)
{
	.local .align 8 .b8 	__local_depot0[8];
	.reg .b64 	%SP;
	.reg .b64 	%SPL;
	.reg .pred 	%p<6>;
	.reg .b32 	%r<49>;
	.reg .b64 	%rd<14>;
	// demoted variable
	.shared .align 4 .b8 _ZZ10scanKernelPiS_iE4temp[512];
	mov.u64 	%SPL, __local_depot0;
	cvta.local.u64 	%SP, %SPL;
	ld.param.u64 	%rd2, [_Z10scanKernelPiS_i_param_0];
	ld.param.u64 	%rd3, [_Z10scanKernelPiS_i_param_1];
	ld.param.u32 	%r10, [_Z10scanKernelPiS_i_param_2];
	mov.u32 	%r12, %tid.y;
	shl.b32 	%r13, %r12, 3;
	mov.u32 	%r14, %tid.x;
	add.s32 	%r1, %r13, %r14;
	setp.eq.s32 	%p1, %r1, 0;
	mov.b32 	%r45, 0;
	@%p1 bra 	$L__BB0_2;
	cvta.to.global.u64 	%rd4, %rd2;
	add.s32 	%r15, %r1, -1;
	mul.wide.u32 	%rd5, %r15, 4;
	add.s64 	%rd6, %rd4, %rd5;
	ld.global.u32 	%r45, [%rd6];
$L__BB0_2:
	shl.b32 	%r17, %r1, 2;
	mov.u32 	%r18, _ZZ10scanKernelPiS_iE4temp;
	add.s32 	%r4, %r18, %r17;
	st.shared.u32 	[%r4], %r45;
	bar.sync 	0;
	setp.lt.s32 	%p2, %r10, 2;
	mov.b32 	%r48, 0;
	@%p2 bra 	$L__BB0_10;
	add.u64 	%rd7, %SP, 0;
	add.u64 	%rd1, %SPL, 0;
	mov.b32 	%r47, 0;
	mov.b32 	%r46, 1;
	mov.u64 	%rd8, $str;
$L__BB0_4:
	setp.ne.s32 	%p3, %r1, 1;
	xor.b32  	%r48, %r47, 1;
	@%p3 bra 	$L__BB0_6;
	st.local.u32 	[%rd1], %r48;
	cvta.global.u64 	%rd9, %rd8;
	{ // callseq 0, 0
	.param .b64 param0;
	st.param.b64 	[param0], %rd9;
	.param .b64 param1;
	st.param.b64 	[param1], %rd7;
	.param .b32 retval0;
	call.uni (retval0), 
	vprintf, 
	(
	param0, 
	param1
	);
	ld.param.b32 	%r21, [retval0];
	} // callseq 0
$L__BB0_6:
	setp.lt.u32 	%p4, %r1, %r46;
	@%p4 bra 	$L__BB0_8;
	mad.lo.s32 	%r23, %r47, %r10, %r1;
	sub.s32 	%r24, %r23, %r46;
	shl.b32 	%r25, %r24, 2;
	add.s32 	%r27, %r18, %r25;
	ld.shared.u32 	%r28, [%r27];
	mul.lo.s32 	%r29, %r48, %r10;
	shl.b32 	%r30, %r29, 2;
	add.s32 	%r31, %r4, %r30;
	ld.shared.u32 	%r32, [%r31];
	add.s32 	%r33, %r32, %r28;
	st.shared.u32 	[%r31], %r33;
	bra.uni 	$L__BB0_9;
$L__BB0_8:
	mul.lo.s32 	%r34, %r47, %r10;
	shl.b32 	%r35, %r34, 2;
	add.s32 	%r36, %r4, %r35;
	ld.shared.u32 	%r37, [%r36];
	mul.lo.s32 	%r38, %r48, %r10;
	shl.b32 	%r39, %r38, 2;
	add.s32 	%r40, %r4, %r39;
	st.shared.u32 	[%r40], %r37;
$L__BB0_9:
	bar.sync 	0;
	shl.b32 	%r46, %r46, 1;
	setp.lt.s32 	%p5, %r46, %r10;
	mov.u32 	%r47, %r48;
	@%p5 bra 	$L__BB0_4;
$L__BB0_10:
	cvta.to.global.u64 	%rd11, %rd3;
	mul.lo.s32 	%r41, %r48, %r10;
	shl.b32 	%r42, %r41, 2;
	add.s32 	%r43, %r4, %r42;
	ld.shared.u32 	%r44, [%r43];
	mul.wide.u32 	%rd12, %r1, 4;
	add.s64 	%rd13, %rd11, %rd12;
	st.global.u32 	[%rd13], %r44;
	ret;

}
	// .globl	_Z18simpleSumReductionPiS_i
.visible .entry _Z18simpleSumReductionPiS_i(
	.param .u64 .ptr .align 1 _Z18simpleSumReductionPiS_i_param_0,
	.param .u64 .ptr .align 1 _Z18simpleSumReductionPiS_i_param_1,
	.param .u32 _Z18simpleSumReductionPiS_i_param_2
)
{
	.reg .pred 	%p<7>;
	.reg .b32 	%r<21>;
	.reg .b64 	%rd<8>;

	ld.param.u64 	%rd4, [_Z18simpleSumReductionPiS_i_param_0];
	ld.param.u64 	%rd5, [_Z18simpleSumReductionPiS_i_param_1];
	cvta.to.global.u64 	%rd6, %rd4;
	cvta.to.global.u64 	%rd1, %rd5;
	mov.u32 	%r1, %tid.x;
	mul.wide.u32 	%rd7, %r1, 4;
	add.s64 	%rd2, %rd1, %rd7;
	mov.b32 	%r2, 0;
	st.global.u32 	[%rd2], %r2;
	add.s64 	%rd3, %rd6, %rd7;
	bar.sync 	0;
	setp.gt.u32 	%p1, %r1, 31;
	@%p1 bra 	$L__BB1_2;
	ld.global.u32 	%r3, [%rd3];
	ld.global.u32 	%r4, [%rd3+128];
	add.s32 	%r5, %r4, %r3;
	st.global.u32 	[%rd2], %r5;
$L__BB1_2:
	bar.sync 	0;
	setp.gt.u32 	%p2, %r1, 15;
	@%p2 bra 	$L__BB1_4;
	ld.global.u32 	%r6, [%rd2];
	ld.global.u32 	%r7, [%rd2+64];
	add.s32 	%r8, %r7, %r6;
	st.global.u32 	[%rd2], %r8;
$L__BB1_4:
	bar.sync 	0;
	setp.gt.u32 	%p3, %r1, 7;
	@%p3 bra 	$L__BB1_6;
	ld.global.u32 	%r9, [%rd2];
	ld.global.u32 	%r10, [%rd2+32];
	add.s32 	%r11, %r10, %r9;
	st.global.u32 	[%rd2], %r11;
$L__BB1_6:
	bar.sync 	0;
	setp.gt.u32 	%p4, %r1, 3;
	@%p4 bra 	$L__BB1_8;
	ld.global.u32 	%r12, [%rd2];
	ld.global.u32 	%r13, [%rd2+16];
	add.s32 	%r14, %r13, %r12;
	st.global.u32 	[%rd2], %r14;
$L__BB1_8:
	bar.sync 	0;
	setp.gt.u32 	%p5, %r1, 1;
	@%p5 bra 	$L__BB1_10;
	ld.global.u32 	%r15, [%rd2];
	ld.global.u32 	%r16, [%rd2+8];
	add.s32 	%r17, %r16, %r15;
	st.global.u32 	[%rd2], %r17;
$L__BB1_10:
	bar.sync 	0;
	setp.ne.s32 	%p6, %r1, 0;
	@%p6 bra 	$L__BB1_12;
	ld.global.u32 	%r18, [%rd2];
	ld.global.u32 	%r19, [%rd1+4];
	add.s32 	%r20, %r19, %r18;
	st.global.u32 	[%rd2], %r20;
$L__BB1_12:
	ret;

}


// ===== COMPILED SASS (sm_100) =====

	.target	sm_100

	.elftype	@"ET_EXEC"


//--------------------- .note.nv.tkinfo           --------------------------
	.section	.note.nv.tkinfo,"",@"SHT_NOTE"
	.sectionflags	@"SHF_NOTE_NV_TKINFO"
	.tkinfo
        /*0018*/ 	.word	0x00000002
        /*0030*/ 	.string	""
        /*0030*/ 	.string	"ptxas"
        /*0030*/ 	.string	"Cuda compilation tools, release 13.0, V13.0.88"
        /*0030*/ 	.string	"Build cuda_13.0.r13.0/compiler.36424714_0"
        /*0030*/ 	.string	"-arch sm_100 -m 64 "



//--------------------- .note.nv.cuinfo           --------------------------
	.section	.note.nv.cuinfo,"",@"SHT_NOTE"
	.sectionflags	@"SHF_NOTE_NV_CUINFO"
        /*0018*/ 	.short	0x0002
        /*001a*/ 	.short	0x0064
        /*001c*/ 	.short	0x0082
	.zero		2


//--------------------- .nv.info                  --------------------------
	.section	.nv.info,"",@"SHT_CUDA_INFO"
	.align	4


	//----- nvinfo : EIATTR_REGCOUNT
	.align		4
        /*0000*/ 	.byte	0x04, 0x2f
        /*0002*/ 	.short	(.L_2 - .L_1)
	.align		4
.L_1:
        /*0004*/ 	.word	index@(_Z10scanKernelPiS_i)
        /*0008*/ 	.word	0x0000001d


	//----- nvinfo : EIATTR_FRAME_SIZE
	.align		4
.L_2:
        /*000c*/ 	.byte	0x04, 0x11
        /*000e*/ 	.short	(.L_4 - .L_3)
	.align		4
.L_3:
        /*0010*/ 	.word	index@(_Z10scanKernelPiS_i)
        /*0014*/ 	.word	0x00000008


	//----- nvinfo : EIATTR_REGCOUNT
	.align		4
.L_4:
        /*0018*/ 	.byte	0x04, 0x2f
        /*001a*/ 	.short	(.L_6 - .L_5)
	.align		4
.L_5:
        /*001c*/ 	.word	index@(_Z18simpleSumReductionPiS_i)
        /*0020*/ 	.word	0x0000000a


	//----- nvinfo : EIATTR_FRAME_SIZE
	.align		4
.L_6:
        /*0024*/ 	.byte	0x04, 0x11
        /*0026*/ 	.short	(.L_8 - .L_7)
	.align		4
.L_7:
        /*0028*/ 	.word	index@(_Z18simpleSumReductionPiS_i)
        /*002c*/ 	.word	0x00000000


	//----- nvinfo : EIATTR_MIN_STACK_SIZE
	.align		4
.L_8:
        /*0030*/ 	.byte	0x04, 0x12
        /*0032*/ 	.short	(.L_10 - .L_9)
	.align		4
.L_9:
        /*0034*/ 	.word	index@(_Z18simpleSumReductionPiS_i)
        /*0038*/ 	.word	0x00000000


	//----- nvinfo : EIATTR_MIN_STACK_SIZE
	.align		4
.L_10:
        /*003c*/ 	.byte	0x04, 0x12
        /*003e*/ 	.short	(.L_12 - .L_11)
	.align		4
.L_11:
        /*0040*/ 	.word	index@(_Z10scanKernelPiS_i)
        /*0044*/ 	.word	0x00000008
.L_12:


//--------------------- .nv.compat                --------------------------
	.section	.nv.compat,"",@"SHT_CUDA_COMPAT_INFO"
	.align	4
        /*0000*/ 	.byte	0x02, 0x09, 0x00, 0x00, 0x02, 0x02, 0x01, 0x00, 0x02, 0x05, 0x05, 0x00, 0x03, 0x07, 0x01, 0x01
        /*0010*/ 	.byte	0x02, 0x03, 0x00, 0x00, 0x02, 0x06, 0x01, 0x00, 0x04, 0x0b, 0x08, 0x00, 0x09, 0x00, 0x00, 0x00
        /*0020*/ 	.byte	0x00, 0x00, 0x00, 0x00


//--------------------- .nv.info._Z18simpleSumReductionPiS_i --------------------------
	.section	.nv.info._Z18simpleSumReductionPiS_i,"",@"SHT_CUDA_INFO"
	.sectionflags	@""
	.align	4


	//----- nvinfo : EIATTR_CUDA_API_VERSION
	.align		4
        /*0000*/ 	.byte	0x04, 0x37
        /*0002*/ 	.short	(.L_14 - .L_13)
.L_13:
        /*0004*/ 	.word	0x00000082


	//----- nvinfo : EIATTR_KPARAM_INFO
	.align		4
.L_14:
        /*0008*/ 	.byte	0x04, 0x17
        /*000a*/ 	.short	(.L_16 - .L_15)
.L_15:
        /*000c*/ 	.word	0x00000000
        /*0010*/ 	.short	0x0002
        /*0012*/ 	.short	0x0010
        /*0014*/ 	.byte	0x00, 0xf0, 0x11, 0x00


	//----- nvinfo : EIATTR_KPARAM_INFO
	.align		4
.L_16:
        /*0018*/ 	.byte	0x04, 0x17
        /*001a*/ 	.short	(.L_18 - .L_17)
.L_17:
        /*001c*/ 	.word	0x00000000
        /*0020*/ 	.short	0x0001
        /*0022*/ 	.short	0x0008
        /*0024*/ 	.byte	0x00, 0xf5, 0x21, 0x00


	//----- nvinfo : EIATTR_KPARAM_INFO
	.align		4
.L_18:
        /*0028*/ 	.byte	0x04, 0x17
        /*002a*/ 	.short	(.L_20 - .L_19)
.L_19:
        /*002c*/ 	.word	0x00000000
        /*0030*/ 	.short	0x0000
        /*0032*/ 	.short	0x0000
        /*0034*/ 	.byte	0x00, 0xf5, 0x21, 0x00


	//----- nvinfo : EIATTR_SPARSE_MMA_MASK
	.align		4
.L_20:
        /*0038*/ 	.byte	0x03, 0x50
        /*003a*/ 	.short	0x0000


	//----- nvinfo : EIATTR_MAXREG_COUNT
	.align		4
        /*003c*/ 	.byte	0x03, 0x1b
        /*003e*/ 	.short	0x00ff


	//----- nvinfo : EIATTR_NUM_BARRIERS
	.align		4
        /*0040*/ 	.byte	0x02, 0x4c
        /*0042*/ 	.byte	0x01
	.zero		1


	//----- nvinfo : EIATTR_MERCURY_ISA_VERSION
	.align		4
        /*0044*/ 	.byte	0x03, 0x5f
        /*0046*/ 	.short	0x0101


	//----- nvinfo : EIATTR_VRC_CTA_INIT_COUNT
	.align		4
        /*0048*/ 	.byte	0x02, 0x4a
	.zero		1
	.zero		1


	//----- nvinfo : EIATTR_EXIT_INSTR_OFFSETS
	.align		4
        /*004c*/ 	.byte	0x04, 0x1c
        /*004e*/ 	.short	(.L_22 - .L_21)


	//   ....[0]....
.L_21:
        /*0050*/ 	.word	0x00000370


	//   ....[1]....
        /*0054*/ 	.word	0x000003d0


	//----- nvinfo : EIATTR_CRS_STACK_SIZE
	.align		4
.L_22:
        /*0058*/ 	.byte	0x04, 0x1e
        /*005a*/ 	.short	(.L_24 - .L_23)
.L_23:
        /*005c*/ 	.word	0x00000000


	//----- nvinfo : EIATTR_CBANK_PARAM_SIZE
	.align		4
.L_24:
        /*0060*/ 	.byte	0x03, 0x19
        /*0062*/ 	.short	0x0014


	//----- nvinfo : EIATTR_PARAM_CBANK
	.align		4
        /*0064*/ 	.byte	0x04, 0x0a
        /*0066*/ 	.short	(.L_26 - .L_25)
	.align		4
.L_25:
        /*0068*/ 	.word	index@(.nv.constant0._Z18simpleSumReductionPiS_i)
        /*006c*/ 	.short	0x0380
        /*006e*/ 	.short	0x0014


	//----- nvinfo : EIATTR_SW_WAR
	.align		4
.L_26:
        /*0070*/ 	.byte	0x04, 0x36
        /*0072*/ 	.short	(.L_28 - .L_27)
.L_27:
        /*0074*/ 	.word	0x00000008
.L_28:


//--------------------- .nv.info._Z10scanKernelPiS_i --------------------------
	.section	.nv.info._Z10scanKernelPiS_i,"",@"SHT_CUDA_INFO"
	.sectionflags	@""
	.align	4


	//----- nvinfo : EIATTR_CUDA_API_VERSION
	.align		4
        /*0000*/ 	.byte	0x04, 0x37
        /*0002*/ 	.short	(.L_30 - .L_29)
.L_29:
        /*0004*/ 	.word	0x00000082


	//----- nvinfo : EIATTR_KPARAM_INFO
	.align		4
.L_30:
        /*0008*/ 	.byte	0x04, 0x17
        /*000a*/ 	.short	(.L_32 - .L_31)
.L_31:
        /*000c*/ 	.word	0x00000000
        /*0010*/ 	.short	0x0002
        /*0012*/ 	.short	0x0010
        /*0014*/ 	.byte	0x00, 0xf0, 0x11, 0x00


	//----- nvinfo : EIATTR_KPARAM_INFO
	.align		4
.L_32:
        /*0018*/ 	.byte	0x04, 0x17
        /*001a*/ 	.short	(.L_34 - .L_33)
.L_33:
        /*001c*/ 	.word	0x00000000
        /*0020*/ 	.short	0x0001
        /*0022*/ 	.short	0x0008
        /*0024*/ 	.byte	0x00, 0xf5, 0x21, 0x00


	//----- nvinfo : EIATTR_KPARAM_INFO
	.align		4
.L_34:
        /*0028*/ 	.byte	0x04, 0x17
        /*002a*/ 	.short	(.L_36 - .L_35)
.L_35:
        /*002c*/ 	.word	0x00000000
        /*0030*/ 	.short	0x0000
        /*0032*/ 	.short	0x0000
        /*0034*/ 	.byte	0x00, 0xf5, 0x21, 0x00


	//----- nvinfo : EIATTR_SPARSE_MMA_MASK
	.align		4
.L_36:
        /*0038*/ 	.byte	0x03, 0x50
        /*003a*/ 	.short	0x0000


	//----- nvinfo : EIATTR_MAXREG_COUNT
	.align		4
        /*003c*/ 	.byte	0x03, 0x1b
        /*003e*/ 	.short	0x00ff


	//----- nvinfo : EIATTR_NUM_BARRIERS
	.align		4
        /*0040*/ 	.byte	0x02, 0x4c
        /*0042*/ 	.byte	0x01
	.zero		1


	//----- nvinfo : EIATTR_EXTERNS
	.align		4
        /*0044*/ 	.byte	0x04, 0x0f
        /*0046*/ 	.short	(.L_38 - .L_37)


	//   ....[0]....
	.align		4
.L_37:
        /*0048*/ 	.word	index@(vprintf)


	//----- nvinfo : EIATTR_MERCURY_ISA_VERSION
	.align		4
.L_38:
        /*004c*/ 	.byte	0x03, 0x5f
        /*004e*/ 	.short	0x0101


	//----- nvinfo : EIATTR_VRC_CTA_INIT_COUNT
	.align		4
        /*0050*/ 	.byte	0x02, 0x4a
	.zero		1
	.zero		1


	//----- nvinfo : EIATTR_SYSCALL_OFFSETS
	.align		4
        /*0054*/ 	.byte	0x04, 0x46
        /*0056*/ 	.short	(.L_40 - .L_39)


	//   ....[0]....
.L_39:
        /*0058*/ 	.word	0x000002b0


	//----- nvinfo : EIATTR_EXIT_INSTR_OFFSETS
	.align		4
.L_40:
        /*005c*/ 	.byte	0x04, 0x1c
        /*005e*/ 	.short	(.L_42 - .L_41)


	//   ....[0]....
.L_41:
        /*0060*/ 	.word	0x000004d0


	//----- nvinfo : EIATTR_CRS_STACK_SIZE
	.align		4
.L_42:
        /*0064*/ 	.byte	0x04, 0x1e
        /*0066*/ 	.short	(.L_44 - .L_43)
.L_43:
        /*0068*/ 	.word	0x00000000


	//----- nvinfo : EIATTR_CBANK_PARAM_SIZE
	.align		4
.L_44:
        /*006c*/ 	.byte	0x03, 0x19
        /*006e*/ 	.short	0x0014


	//----- nvinfo : EIATTR_PARAM_CBANK
	.align		4
        /*0070*/ 	.byte	0x04, 0x0a
        /*0072*/ 	.short	(.L_46 - .L_45)
	.align		4
.L_45:
        /*0074*/ 	.word	index@(.nv.constant0._Z10scanKernelPiS_i)
        /*0078*/ 	.short	0x0380
        /*007a*/ 	.short	0x0014


	//----- nvinfo : EIATTR_SW_WAR
	.align		4
.L_46:
        /*007c*/ 	.byte	0x04, 0x36
        /*007e*/ 	.short	(.L_48 - .L_47)
.L_47:
        /*0080*/ 	.word	0x00000008
.L_48:


//--------------------- .nv.callgraph             --------------------------
	.section	.nv.callgraph,"",@"SHT_CUDA_CALLGRAPH"
	.align	4
	.sectionentsize	8
	.align		4
        /*0000*/ 	.word	0x00000000
	.align		4
        /*0004*/ 	.word	0xffffffff
	.align		4
        /*0008*/ 	.word	index@(_Z10scanKernelPiS_i)
	.align		4
        /*000c*/ 	.word	index@(vprintf)
	.align		4
        /*0010*/ 	.word	0x00000000
	.align		4
        /*0014*/ 	.word	0xfffffffe
	.align		4
        /*0018*/ 	.word	0x00000000
	.align		4
        /*001c*/ 	.word	0xfffffffd
	.align		4
        /*0020*/ 	.word	0x00000000
	.align		4
        /*0024*/ 	.word	0xfffffffc


//--------------------- .nv.constant4             --------------------------
	.section	.nv.constant4,"a",@progbits
	.align	8
	.align		8
.nv.constant4:
        /*0000*/ 	.dword	$str
	.align		8
        /*0008*/ 	.dword	vprintf


//--------------------- .text._Z18simpleSumReductionPiS_i --------------------------
	.section	.text._Z18simpleSumReductionPiS_i,"ax",@progbits
	.align	128
        .global         _Z18simpleSumReductionPiS_i
        .type           _Z18simpleSumReductionPiS_i,@function
        .size           _Z18simpleSumReductionPiS_i,(.L_x_18 - _Z18simpleSumReductionPiS_i)
        .other          _Z18simpleSumReductionPiS_i,@"STO_CUDA_ENTRY STV_DEFAULT"
_Z18simpleSumReductionPiS_i:
.text._Z18simpleSumReductionPiS_i:
[----:B------:R-:W-:Y:S01]  /*0000*/  LDC R1, c[0x0][0x37c] ;  /* 0x0000df00ff017b82 */ /* 0x000fe20000000800 */
[----:B------:R-:W0:Y:S07]  /*0010*/  S2R R7, SR_TID.X ;  /* 0x0000000000077919 */ /* 0x000e2e0000002100 */
[----:B------:R-:W1:Y:S01]  /*0020*/  LDC.64 R2, c[0x0][0x388] ;  /* 0x0000e200ff027b82 */ /* 0x000e620000000a00 */
[----:B------:R-:W2:Y:S01]  /*0030*/  LDCU.64 UR4, c[0x0][0x358] ;  /* 0x00006b00ff0477ac */ /* 0x000ea20008000a00 */
[----:B------:R-:W-:Y:S06]  /*0040*/  BSSY.RECONVERGENT B0, `(.L_x_0) ;  /* 0x0000011000007945 */ /* 0x000fec0003800200 */
[----:B------:R-:W3:Y:S01]  /*0050*/  LDC.64 R4, c[0x0][0x380] ;  /* 0x0000e000ff047b82 */ /* 0x000ee20000000a00 */
[C---:B0-----:R-:W-:Y:S01]  /*0060*/  ISETP.GT.U32.AND P0, PT, R7.reuse, 0x1f, PT ;  /* 0x0000001f0700780c */ /* 0x041fe20003f04070 */
[C---:B-1----:R-:W-:Y:S01]  /*0070*/  IMAD.WIDE.U32 R2, R7.reuse, 0x4, R2 ;  /* 0x0000000407027825 */ /* 0x042fe200078e0002 */
[----:B------:R-:W-:-:S02]  /*0080*/  ISETP.GT.U32.AND P1, PT, R7, 0xf, PT ;  /* 0x0000000f0700780c */ /* 0x000fc40003f24070 */
[C---:B------:R-:W-:Y:S02]  /*0090*/  ISETP.GT.U32.AND P2, PT, R7.reuse, 0x7, PT ;  /* 0x000000070700780c */ /* 0x040fe40003f44070 */
[----:B--2---:R0:W-:Y:S01]  /*00a0*/  STG.E desc[UR4][R2.64], RZ ;  /* 0x000000ff02007986 */ /* 0x0041e2000c101904 */
[----:B------:R-:W-:Y:S01]  /*00b0*/  BAR.SYNC.DEFER_BLOCKING 0x0 ;  /* 0x0000000000007b1d */ /* 0x000fe20000010000 */
[C---:B------:R-:W-:Y:S02]  /*00c0*/  ISETP.GT.U32.AND P3, PT, R7.reuse, 0x3, PT ;  /* 0x000000030700780c */ /* 0x040fe40003f64070 */
[C---:B------:R-:W-:Y:S02]  /*00d0*/  ISETP.GT.U32.AND P4, PT, R7.reuse, 0x1, PT ;  /* 0x000000010700780c */ /* 0x040fe40003f84070 */
[----:B------:R-:W-:Y:S01]  /*00e0*/  ISETP.NE.AND P5, PT, R7, RZ, PT ;  /* 0x000000ff0700720c */ /* 0x000fe20003fa5270 */
[----:B---3--:R-:W-:-:S12]  /*00f0*/  @P0 BRA `(.L_x_1) ;  /* 0x0000000000140947 */ /* 0x008fd80003800000 */
[----:B------:R-:W-:-:S05]  /*0100*/  IMAD.WIDE.U32 R4, R7, 0x4, R4 ;  /* 0x0000000407047825 */ /* 0x000fca00078e0004 */
[----:B------:R-:W2:Y:S04]  /*0110*/  LDG.E R0, desc[UR4][R4.64] ;  /* 0x0000000404007981 */ /* 0x000ea8000c1e1900 */
[----:B------:R-:W2:Y:S02]  /*0120*/  LDG.E R7, desc[UR4][R4.64+0x80] ;  /* 0x0000800404077981 */ /* 0x000ea4000c1e1900 */
[----:B--2---:R-:W-:-:S05]  /*0130*/  IMAD.IADD R7, R0, 0x1, R7 ;  /* 0x0000000100077824 */ /* 0x004fca00078e0207 */
[----:B------:R1:W-:Y:S02]  /*0140*/  STG.E desc[UR4][R2.64], R7 ;  /* 0x0000000702007986 */ /* 0x0003e4000c101904 */
.L_x_1:
[----:B------:R-:W-:Y:S05]  /*0150*/  BSYNC.RECONVERGENT B0 ;  /* 0x0000000000007941 */ /* 0x000fea0003800200 */
.L_x_0:
[----:B------:R-:W-:Y:S06]  /*0160*/  BAR.SYNC.DEFER_BLOCKING 0x0 ;  /* 0x0000000000007b1d */ /* 0x000fec0000010000 */
[----:B------:R-:W-:Y:S04]  /*0170*/  BSSY.RECONVERGENT B0, `(.L_x_2) ;  /* 0x0000006000007945 */ /* 0x000fe80003800200 */
[----:B------:R-:W-:Y:S05]  /*0180*/  @P1 BRA `(.L_x_3) ;  /* 0x0000000000101947 */ /* 0x000fea0003800000 */
[----:B------:R-:W2:Y:S04]  /*0190*/  LDG.E R0, desc[UR4][R2.64] ;  /* 0x0000000402007981 */ /* 0x000ea8000c1e1900 */
[----:B------:R-:W2:Y:S02]  /*01a0*/  LDG.E R5, desc[UR4][R2.64+0x40] ;  /* 0x0000400402057981 */ /* 0x000ea4000c1e1900 */
[----:B--2---:R-:W-:-:S05]  /*01b0*/  IMAD.IADD R5, R0, 0x1, R5 ;  /* 0x0000000100057824 */ /* 0x004fca00078e0205 */
[----:B------:R2:W-:Y:S02]  /*01c0*/  STG.E desc[UR4][R2.64], R5 ;  /* 0x0000000502007986 */ /* 0x0005e4000c101904 */
.L_x_3:
[----:B------:R-:W-:Y:S05]  /*01d0*/  BSYNC.RECONVERGENT B0 ;  /* 0x0000000000007941 */ /* 0x000fea0003800200 */
.L_x_2:
[----:B------:R-:W-:Y:S06]  /*01e0*/  BAR.SYNC.DEFER_BLOCKING 0x0 ;  /* 0x0000000000007b1d */ /* 0x000fec0000010000 */
[----:B------:R-:W-:Y:S04]  /*01f0*/  BSSY.RECONVERGENT B0, `(.L_x_4) ;  /* 0x0000006000007945 */ /* 0x000fe80003800200 */
[----:B------:R-:W-:Y:S05]  /*0200*/  @P2 BRA `(.L_x_5) ;  /* 0x0000000000102947 */ /* 0x000fea0003800000 */
[----:B------:R-:W3:Y:S04]  /*0210*/  LDG.E R0, desc[UR4][R2.64] ;  /* 0x0000000402007981 */ /* 0x000ee8000c1e1900 */
[----:B--2---:R-:W3:Y:S02]  /*0220*/  LDG.E R5, desc[UR4][R2.64+0x20] ;  /* 0x0000200402057981 */ /* 0x004ee4000c1e1900 */
[----:B---3--:R-:W-:-:S05]  /*0230*/  IMAD.IADD R5, R0, 0x1, R5 ;  /* 0x0000000100057824 */ /* 0x008fca00078e0205 */
[----:B------:R3:W-:Y:S02]  /*0240*/  STG.E desc[UR4][R2.64], R5 ;  /* 0x0000000502007986 */ /* 0x0007e4000c101904 */
.L_x_5:
[----:B------:R-:W-:Y:S05]  /*0250*/  BSYNC.RECONVERGENT B0 ;  /* 0x0000000000007941 */ /* 0x000fea0003800200 */
.L_x_4:
[----:B------:R-:W-:Y:S06]  /*0260*/  BAR.SYNC.DEFER_BLOCKING 0x0 ;  /* 0x0000000000007b1d */ /* 0x000fec0000010000 */
[----:B------:R-:W-:Y:S04]  /*0270*/  BSSY.RECONVERGENT B0, `(.L_x_6) ;  /* 0x0000006000007945 */ /* 0x000fe80003800200 */
[----:B------:R-:W-:Y:S05]  /*0280*/  @P3 BRA `(.L_x_7) ;  /* 0x0000000000103947 */ /* 0x000fea0003800000 */
[----:B------:R-:W4:Y:S04]  /*0290*/  LDG.E R0, desc[UR4][R2.64] ;  /* 0x0000000402007981 */ /* 0x000f28000c1e1900 */
[----:B--23--:R-:W4:Y:S02]  /*02a0*/  LDG.E R5, desc[UR4][R2.64+0x10] ;  /* 0x0000100402057981 */ /* 0x00cf24000c1e1900 */
[----:B----4-:R-:W-:-:S05]  /*02b0*/  IADD3 R5, PT, PT, R0, R5, RZ ;  /* 0x0000000500057210 */ /* 0x010fca0007ffe0ff */
[----:B------:R4:W-:Y:S02]  /*02c0*/  STG.E desc[UR4][R2.64], R5 ;  /* 0x0000000502007986 */ /* 0x0009e4000c101904 */
.L_x_7:
[----:B------:R-:W-:Y:S05]  /*02d0*/  BSYNC.RECONVERGENT B0 ;  /* 0x0000000000007941 */ /* 0x000fea0003800200 */
.L_x_6:
[----:B------:R-:W-:Y:S06]  /*02e0*/  BAR.SYNC.DEFER_BLOCKING 0x0 ;  /* 0x0000000000007b1d */ /* 0x000fec0000010000 */
[----:B------:R-:W-:Y:S04]  /*02f0*/  BSSY.RECONVERGENT B0, `(.L_x_8) ;  /* 0x0000006000007945 */ /* 0x000fe80003800200 */
[----:B------:R-:W-:Y:S05]  /*0300*/  @P4 BRA `(.L_x_9) ;  /* 0x0000000000104947 */ /* 0x000fea0003800000 */
[----:B------:R-:W5:Y:S04]  /*0310*/  LDG.E R0, desc[UR4][R2.64] ;  /* 0x0000000402007981 */ /* 0x000f68000c1e1900 */
[----:B--234-:R-:W5:Y:S02]  /*0320*/  LDG.E R5, desc[UR4][R2.64+0x8] ;  /* 0x0000080402057981 */ /* 0x01cf64000c1e1900 */
[----:B-----5:R-:W-:-:S05]  /*0330*/  IMAD.IADD R5, R0, 0x1, R5 ;  /* 0x0000000100057824 */ /* 0x020fca00078e0205 */
[----:B------:R2:W-:Y:S02]  /*0340*/  STG.E desc[UR4][R2.64], R5 ;  /* 0x0000000502007986 */ /* 0x0005e4000c101904 */
.L_x_9:
[----:B------:R-:W-:Y:S05]  /*0350*/  BSYNC.RECONVERGENT B0 ;  /* 0x0000000000007941 */ /* 0x000fea0003800200 */
.L_x_8:
[----:B------:R-:W-:Y:S06]  /*0360*/  BAR.SYNC.DEFER_BLOCKING 0x0 ;  /* 0x0000000000007b1d */ /* 0x000fec0000010000 */
[----:B------:R-:W-:Y:S05]  /*0370*/  @P5 EXIT ;  /* 0x000000000000594d */ /* 0x000fea0003800000 */
[----:B--234-:R-:W2:Y:S01]  /*0380*/  LDC.64 R4, c[0x0][0x388] ;  /* 0x0000e200ff047b82 */ /* 0x01cea20000000a00 */
[----:B------:R-:W1:Y:S04]  /*0390*/  LDG.E R0, desc[UR4][R2.64] ;  /* 0x0000000402007981 */ /* 0x000e68000c1e1900 */
[----:B--2---:R-:W1:Y:S02]  /*03a0*/  LDG.E R5, desc[UR4][R4.64+0x4] ;  /* 0x0000040404057981 */ /* 0x004e64000c1e1900 */
[----:B-1----:R-:W-:-:S05]  /*03b0*/  IADD3 R7, PT, PT, R0, R5, RZ ;  /* 0x0000000500077210 */ /* 0x002fca0007ffe0ff */
[----:B------:R-:W-:Y:S01]  /*03c0*/  STG.E desc[UR4][R2.64], R7 ;  /* 0x0000000702007986 */ /* 0x000fe2000c101904 */
[----:B------:R-:W-:Y:S05]  /*03d0*/  EXIT ;  /* 0x000000000000794d */ /* 0x000fea0003800000 */
.L_x_10:
[----:B------:R-:W-:-:S00]  /*03e0*/  BRA `(.L_x_10) ;  /* 0xfffffffc00fc7947 */ /* 0x000fc0000383ffff */
[----:B------:R-:W-:-:S00]  /*03f0*/  NOP ;  /* 0x0000000000007918 */ /* 0x000fc00000000000 */
        /* <DEDUP_REMOVED lines=8> */
.L_x_18:


//--------------------- .text._Z10scanKernelPiS_i --------------------------
	.section	.text._Z10scanKernelPiS_i,"ax",@progbits
	.align	128
        .global         _Z10scanKernelPiS_i
        .type           _Z10scanKernelPiS_i,@function
        .size           _Z10scanKernelPiS_i,(.L_x_19 - _Z10scanKernelPiS_i)
        .other          _Z10scanKernelPiS_i,@"STO_CUDA_ENTRY STV_DEFAULT"
_Z10scanKernelPiS_i:
.text._Z10scanKernelPiS_i:
[----:B------:R-:W0:Y:S01]  /*0000*/  LDC R1, c[0x0][0x37c] ;  /* 0x0000df00ff017b82 */ /* 0x000e220000000800 */
[----:B------:R-:W1:Y:S01]  /*0010*/  S2R R19, SR_TID.Y ;  /* 0x0000000000137919 */ /* 0x000e620000002200 */
[----:B------:R-:W2:Y:S01]  /*0020*/  LDCU.64 UR36, c[0x0][0x358] ;  /* 0x00006b00ff2477ac */ /* 0x000ea20008000a00 */
[----:B------:R-:W-:Y:S01]  /*0030*/  IMAD.MOV.U32 R5, RZ, RZ, RZ ;  /* 0x000000ffff057224 */ /* 0x000fe200078e00ff */
[----:B------:R-:W1:Y:S04]  /*0040*/  S2R R0, SR_TID.X ;  /* 0x0000000000007919 */ /* 0x000e680000002100 */
[----:B------:R-:W3:Y:S01]  /*0050*/  S2UR UR38, SR_CgaCtaId ;  /* 0x00000000002679c3 */ /* 0x000ee20000008800 */
[----:B------:R-:W4:Y:S01]  /*0060*/  LDCU UR6, c[0x0][0x390] ;  /* 0x00007200ff0677ac */ /* 0x000f220008000800 */
[----:B0-----:R-:W-:-:S02]  /*0070*/  VIADD R1, R1, 0xfffffff8 ;  /* 0xfffffff801017836 */ /* 0x001fc40000000000 */
[----:B-1----:R-:W-:-:S05]  /*0080*/  IMAD R19, R19, 0x8, R0 ;  /* 0x0000000813137824 */ /* 0x002fca00078e0200 */
[----:B------:R-:W-:-:S13]  /*0090*/  ISETP.NE.AND P0, PT, R19, RZ, PT ;  /* 0x000000ff1300720c */ /* 0x000fda0003f05270 */
[----:B------:R-:W0:Y:S01]  /*00a0*/  @P0 LDC.64 R2, c[0x0][0x380] ;  /* 0x0000e000ff020b82 */ /* 0x000e220000000a00 */
[----:B------:R-:W-:-:S05]  /*00b0*/  @P0 IADD3 R7, PT, PT, R19, -0x1, RZ ;  /* 0xffffffff13070810 */ /* 0x000fca0007ffe0ff */
[----:B0-----:R-:W-:-:S05]  /*00c0*/  @P0 IMAD.WIDE.U32 R2, R7, 0x4, R2 ;  /* 0x0000000407020825 */ /* 0x001fca00078e0002 */
[----:B--2---:R-:W2:Y:S01]  /*00d0*/  @P0 LDG.E R5, desc[UR36][R2.64] ;  /* 0x0000002402050981 */ /* 0x004ea2000c1e1900 */
[----:B------:R-:W-:Y:S01]  /*00e0*/  UMOV UR4, 0x400 ;  /* 0x0000040000047882 */ /* 0x000fe20000000000 */
[----:B------:R-:W0:Y:S01]  /*00f0*/  LDCU UR5, c[0x0][0x2fc] ;  /* 0x00005f80ff0577ac */ /* 0x000e220008000800 */
[----:B----4-:R-:W-:Y:S01]  /*0100*/  MOV R7, UR6 ;  /* 0x0000000600077c02 */ /* 0x010fe20008000f00 */
[----:B------:R-:W-:Y:S01]  /*0110*/  IMAD.MOV.U32 R18, RZ, RZ, RZ ;  /* 0x000000ffff127224 */ /* 0x000fe200078e00ff */
[----:B---3--:R-:W-:Y:S02]  /*0120*/  ULEA UR38, UR38, UR4, 0x18 ;  /* 0x0000000426267291 */ /* 0x008fe4000f8ec0ff */
[----:B------:R-:W-:Y:S01]  /*0130*/  ISETP.GE.AND P0, PT, R7, 0x2, PT ;  /* 0x000000020700780c */ /* 0x000fe20003f06270 */
[----:B------:R-:W1:Y:S03]  /*0140*/  LDCU UR4, c[0x0][0x2f8] ;  /* 0x00005f00ff0477ac */ /* 0x000e660008000800 */
[----:B------:R-:W-:-:S02]  /*0150*/  LEA R22, R19, UR38, 0x2 ;  /* 0x0000002613167c11 */ /* 0x000fc4000f8e10ff */
[----:B-1----:R-:W-:-:S04]  /*0160*/  IADD3 R16, P1, PT, R1, UR4, RZ ;  /* 0x0000000401107c10 */ /* 0x002fc8000ff3e0ff */
[----:B0-----:R-:W-:Y:S01]  /*0170*/  IADD3.X R17, PT, PT, RZ, UR5, RZ, P1, !PT ;  /* 0x00000005ff117c10 */ /* 0x001fe20008ffe4ff */
[----:B--2---:R0:W-:Y:S01]  /*0180*/  STS [R22], R5 ;  /* 0x0000000516007388 */ /* 0x0041e20000000800 */
[----:B------:R-:W-:Y:S06]  /*0190*/  BAR.SYNC.DEFER_BLOCKING 0x0 ;  /* 0x0000000000007b1d */ /* 0x000fec0000010000 */
[----:B------:R-:W-:Y:S05]  /*01a0*/  @!P0 BRA `(.L_x_11) ;  /* 0x0000000000b08947 */ /* 0x000fea0003800000 */
[----:B------:R-:W-:Y:S02]  /*01b0*/  HFMA2 R24, -RZ, RZ, 0, 5.9604644775390625e-08 ;  /* 0x00000001ff187431 */ /* 0x000fe400000001ff */
[----:B------:R-:W-:Y:S01]  /*01c0*/  IMAD.MOV.U32 R26, RZ, RZ, RZ ;  /* 0x000000ffff1a7224 */ /* 0x000fe200078e00ff */
[----:B------:R-:W1:Y:S06]  /*01d0*/  LDCU UR39, c[0x0][0x390] ;  /* 0x00007200ff2777ac */ /* 0x000e6c0008000800 */
.L_x_16:
[----:B------:R-:W-:Y:S01]  /*01e0*/  ISETP.NE.AND P0, PT, R19, 0x1, PT ;  /* 0x000000011300780c */ /* 0x000fe20003f05270 */
[----:B------:R-:W-:Y:S01]  /*01f0*/  BSSY.RECONVERGENT B6, `(.L_x_12) ;  /* 0x000000d000067945 */ /* 0x000fe20003800200 */
[----:B------:R-:W-:-:S11]  /*0200*/  LOP3.LUT R18, R26, 0x1, RZ, 0x3c, !PT ;  /* 0x000000011a127812 */ /* 0x000fd600078e3cff */
[----:B01----:R-:W-:Y:S05]  /*0210*/  @P0 BRA `(.L_x_13) ;  /* 0x0000000000280947 */ /* 0x003fea0003800000 */
[----:B------:R-:W-:Y:S01]  /*0220*/  MOV R2, 0x8 ;  /* 0x0000000800027802 */ /* 0x000fe20000000f00 */
[----:B------:R2:W-:Y:S01]  /*0230*/  STL [R1], R18 ;  /* 0x0000001201007387 */ /* 0x0005e20000100800 */
[----:B------:R-:W3:Y:S01]  /*0240*/  LDCU.64 UR4, c[0x4][URZ] ;  /* 0x01000000ff0477ac */ /* 0x000ee20008000a00 */
[----:B------:R-:W-:Y:S01]  /*0250*/  IMAD.MOV.U32 R6, RZ, RZ, R16 ;  /* 0x000000ffff067224 */ /* 0x000fe200078e0010 */
[----:B------:R-:W-:Y:S02]  /*0260*/  MOV R7, R17 ;  /* 0x0000001100077202 */ /* 0x000fe40000000f00 */
[----:B------:R-:W4:Y:S01]  /*0270*/  LDC.64 R2, c[0x4][R2] ;  /* 0x0100000002027b82 */ /* 0x000f220000000a00 */
[----:B---3--:R-:W-:Y:S01]  /*0280*/  IMAD.U32 R4, RZ, RZ, UR4 ;  /* 0x00000004ff047e24 */ /* 0x008fe2000f8e00ff */
[----:B0-2---:R-:W-:-:S07]  /*0290*/  MOV R5, UR5 ;  /* 0x0000000500057c02 */ /* 0x005fce0008000f00 */
[----:B------:R-:W-:-:S07]  /*02a0*/  LEPC R20, `(.L_x_13) ;  /* 0x000000001014794e */ /* 0x000fce0000000000 */
[----:B-1--4-:R-:W-:Y:S05]  /*02b0*/  CALL.ABS.NOINC R2 ;  /* 0x0000000002007343 */ /* 0x012fea0003c00000 */
.L_x_13:
[----:B-1----:R-:W-:Y:S05]  /*02c0*/  BSYNC.RECONVERGENT B6 ;  /* 0x0000000000067941 */ /* 0x002fea0003800200 */
.L_x_12:
[----:B------:R-:W-:-:S13]  /*02d0*/  ISETP.GE.U32.AND P0, PT, R19, R24, PT ;  /* 0x000000181300720c */ /* 0x000fda0003f06070 */
[----:B------:R-:W-:Y:S05]  /*02e0*/  @!P0 BRA `(.L_x_14) ;  /* 0x00000000002c8947 */ /* 0x000fea0003800000 */
[----:B------:R-:W-:-:S04]  /*02f0*/  IMAD.U32 R7, RZ, RZ, UR39 ;  /* 0x00000027ff077e24 */ /* 0x000fc8000f8e00ff */
[-C--:B------:R-:W-:Y:S02]  /*0300*/  IMAD R3, R26, R7.reuse, R19 ;  /* 0x000000071a037224 */ /* 0x080fe400078e0213 */
[----:B0-----:R-:W-:-:S03]  /*0310*/  IMAD R5, R18, R7, RZ ;  /* 0x0000000712057224 */ /* 0x001fc600078e02ff */
[----:B------:R-:W-:Y:S01]  /*0320*/  IADD3 R3, PT, PT, R3, -R24, RZ ;  /* 0x8000001803037210 */ /* 0x000fe20007ffe0ff */
[----:B------:R-:W-:-:S03]  /*0330*/  IMAD R5, R5, 0x4, R22 ;  /* 0x0000000405057824 */ /* 0x000fc600078e0216 */
[----:B------:R-:W-:Y:S02]  /*0340*/  LEA R3, R3, UR38, 0x2 ;  /* 0x0000002603037c11 */ /* 0x000fe4000f8e10ff */
[----:B------:R-:W-:Y:S04]  /*0350*/  LDS R0, [R5] ;  /* 0x0000000005007984 */ /* 0x000fe80000000800 */
[----:B------:R-:W0:Y:S02]  /*0360*/  LDS R3, [R3] ;  /* 0x0000000003037984 */ /* 0x000e240000000800 */
[----:B0-----:R-:W-:-:S05]  /*0370*/  IADD3 R0, PT, PT, R3, R0, RZ ;  /* 0x0000000003007210 */ /* 0x001fca0007ffe0ff */
[----:B------:R0:W-:Y:S01]  /*0380*/  STS [R5], R0 ;  /* 0x0000000005007388 */ /* 0x0001e20000000800 */
[----:B------:R-:W-:Y:S05]  /*0390*/  BRA `(.L_x_15) ;  /* 0x00000000001c7947 */ /* 0x000fea0003800000 */
.L_x_14:
[----:B------:R-:W-:-:S04]  /*03a0*/  IMAD.U32 R7, RZ, RZ, UR39 ;  /* 0x00000027ff077e24 */ /* 0x000fc8000f8e00ff */
[-C--:B------:R-:W-:Y:S02]  /*03b0*/  IMAD R3, R26, R7.reuse, RZ ;  /* 0x000000071a037224 */ /* 0x080fe400078e02ff */
[----:B0-----:R-:W-:-:S03]  /*03c0*/  IMAD R5, R18, R7, RZ ;  /* 0x0000000712057224 */ /* 0x001fc600078e02ff */
[----:B------:R-:W-:Y:S01]  /*03d0*/  LEA R3, R3, R22, 0x2 ;  /* 0x0000001603037211 */ /* 0x000fe200078e10ff */
[----:B------:R-:W-:-:S05]  /*03e0*/  IMAD R0, R5, 0x4, R22 ;  /* 0x0000000405007824 */ /* 0x000fca00078e0216 */
[----:B------:R-:W0:Y:S04]  /*03f0*/  LDS R3, [R3] ;  /* 0x0000000003037984 */ /* 0x000e280000000800 */
[----:B0-----:R1:W-:Y:S02]  /*0400*/  STS [R0], R3 ;  /* 0x0000000300007388 */ /* 0x0013e40000000800 */
.L_x_15:
[----:B------:R-:W-:Y:S01]  /*0410*/  SHF.L.U32 R24, R24, 0x1, RZ ;  /* 0x0000000118187819 */ /* 0x000fe200000006ff */
[----:B------:R-:W-:Y:S05]  /*0420*/  WARPSYNC.ALL ;  /* 0x0000000000007948 */ /* 0x000fea0003800000 */
[----:B------:R-:W-:Y:S01]  /*0430*/  BAR.SYNC.DEFER_BLOCKING 0x0 ;  /* 0x0000000000007b1d */ /* 0x000fe20000010000 */
[----:B------:R-:W-:Y:S01]  /*0440*/  ISETP.GE.AND P0, PT, R24, R7, PT ;  /* 0x000000071800720c */ /* 0x000fe20003f06270 */
[----:B------:R-:W-:-:S12]  /*0450*/  IMAD.MOV.U32 R26, RZ, RZ, R18 ;  /* 0x000000ffff1a7224 */ /* 0x000fd800078e0012 */
[----:B------:R-:W-:Y:S05]  /*0460*/  @!P0 BRA `(.L_x_16) ;  /* 0xfffffffc005c8947 */ /* 0x000fea000383ffff */
.L_x_11:
[----:B-1----:R-:W-:-:S05]  /*0470*/  IMAD R3, R18, R7, RZ ;  /* 0x0000000712037224 */ /* 0x002fca00078e02ff */
[----:B0-----:R-:W-:Y:S02]  /*0480*/  LEA R22, R3, R22, 0x2 ;  /* 0x0000001603167211 */ /* 0x001fe400078e10ff */
[----:B------:R-:W0:Y:S03]  /*0490*/  LDC.64 R2, c[0x0][0x388] ;  /* 0x0000e200ff027b82 */ /* 0x000e260000000a00 */
[----:B------:R-:W1:Y:S01]  /*04a0*/  LDS R5, [R22] ;  /* 0x0000000016057984 */ /* 0x000e620000000800 */
[----:B0-----:R-:W-:-:S05]  /*04b0*/  IMAD.WIDE.U32 R2, R19, 0x4, R2 ;  /* 0x0000000413027825 */ /* 0x001fca00078e0002 */
[----:B-1----:R-:W-:Y:S01]  /*04c0*/  STG.E desc[UR36][R2.64], R5 ;  /* 0x0000000502007986 */ /* 0x002fe2000c101924 */
[----:B------:R-:W-:Y:S05]  /*04d0*/  EXIT ;  /* 0x000000000000794d */ /* 0x000fea0003800000 */
.L_x_17:
        /* <DEDUP_REMOVED lines=10> */
.L_x_19:


//--------------------- .nv.global.init           --------------------------
	.section	.nv.global.init,"aw",@progbits
.nv.global.init:
	.type		$str,@object
	.size		$str,(.L_0 - $str)
$str:
        /*0000*/ 	.byte	0x25, 0x64, 0x2c, 0x20, 0x00
.L_0:


//--------------------- .nv.shared.reserved.0     --------------------------
	.section	.nv.shared.reserved.0,"aw",@nobits
	.weak		__nv_reservedSMEM_offset_0_alias
	.size		__nv_reservedSMEM_offset_0_alias, 0, 64
	.other		__nv_reservedSMEM_offset_0_alias,@"STO_CUDA_RESERVED_SHARED STV_DEFAULT"
__nv_reservedSMEM_offset_0_alias:
	.zero		0
	.zero		64


//--------------------- .nv.shared._Z10scanKernelPiS_i --------------------------
	.section	.nv.shared._Z10scanKernelPiS_i,"aw",@nobits
	.sectionflags	@""
	.align	4
.nv.shared._Z10scanKernelPiS_i:
	.zero		1536


//--------------------- .nv.constant0._Z18simpleSumReductionPiS_i --------------------------
	.section	.nv.constant0._Z18simpleSumReductionPiS_i,"a",@progbits
	.sectionflags	@""
	.align	4
.nv.constant0._Z18simpleSumReductionPiS_i:
	.zero		916


//--------------------- .nv.constant0._Z10scanKernelPiS_i --------------------------
	.section	.nv.constant0._Z10scanKernelPiS_i,"a",@progbits
	.sectionflags	@""
	.align	4
.nv.constant0._Z10scanKernelPiS_i:
	.zero		916


//--------------------- SYMBOLS --------------------------

	.type		.nv.reservedSmem.offset0,@object
	.size		.nv.reservedSmem.offset0,0x4
	.type		.nv.reservedSmem.cap,@object
	.size		.nv.reservedSmem.cap,0x4
	.type		vprintf,@function
